//
// Generated by NVIDIA NVVM Compiler
//
// Compiler Build ID: CL-36424714
// Cuda compilation tools, release 13.0, V13.0.88
// Based on NVVM 20.0.0
//

.version 9.0
.target sm_100
.address_size 64

	// .globl	_Z12histo_atomicPKjPji

.visible .entry _Z12histo_atomicPKjPji(
	.param .u64 .ptr .align 1 _Z12histo_atomicPKjPji_param_0,
	.param .u64 .ptr .align 1 _Z12histo_atomicPKjPji_param_1,
	.param .u32 _Z12histo_atomicPKjPji_param_2
)
{
	.reg .pred 	%p<2>;
	.reg .b32 	%r<8>;
	.reg .b64 	%rd<9>;

	ld.param.u64 	%rd1, [_Z12histo_atomicPKjPji_param_0];
	ld.param.u64 	%rd2, [_Z12histo_atomicPKjPji_param_1];
	ld.param.u32 	%r2, [_Z12histo_atomicPKjPji_param_2];
	mov.u32 	%r3, %tid.x;
	mov.u32 	%r4, %ctaid.x;
	mov.u32 	%r5, %ntid.x;
	mad.lo.s32 	%r1, %r4, %r5, %r3;
	setp.ge.s32 	%p1, %r1, %r2;
	@%p1 bra 	$L__BB0_2;
	cvta.to.global.u64 	%rd3, %rd1;
	cvta.to.global.u64 	%rd4, %rd2;
	mul.wide.s32 	%rd5, %r1, 4;
	add.s64 	%rd6, %rd3, %rd5;
	ld.global.u32 	%r6, [%rd6];
	mul.wide.u32 	%rd7, %r6, 4;
	add.s64 	%rd8, %rd4, %rd7;
	atom.global.add.u32 	%r7, [%rd8], 1;
$L__BB0_2:
	ret;

}


// ===== COMPILED SASS (sm_100) =====

	.target	sm_100

	.elftype	@"ET_EXEC"


//--------------------- .note.nv.tkinfo           --------------------------
	.section	.note.nv.tkinfo,"",@"SHT_NOTE"
	.sectionflags	@"SHF_NOTE_NV_TKINFO"
	.tkinfo
        /*0018*/ 	.word	0x00000002
        /*0030*/ 	.string	""
        /*0030*/ 	.string	"ptxas"
        /*0030*/ 	.string	"Cuda compilation tools, release 13.0, V13.0.88"
        /*0030*/ 	.string	"Build cuda_13.0.r13.0/compiler.36424714_0"
        /*0030*/ 	.string	"-arch sm_100 -m 64 "



//--------------------- .note.nv.cuinfo           --------------------------
	.section	.note.nv.cuinfo,"",@"SHT_NOTE"
	.sectionflags	@"SHF_NOTE_NV_CUINFO"
        /*0018*/ 	.short	0x0002
        /*001a*/ 	.short	0x0064
        /*001c*/ 	.short	0x0082
	.zero		2


//--------------------- .nv.info                  --------------------------
	.section	.nv.info,"",@"SHT_CUDA_INFO"
	.align	4


	//----- nvinfo : EIATTR_REGCOUNT
	.align		4
        /*0000*/ 	.byte	0x04, 0x2f
        /*0002*/ 	.short	(.L_1 - .L_0)
	.align		4
.L_0:
        /*0004*/ 	.word	index@(_Z12histo_atomicPKjPji)
        /*0008*/ 	.word	0x0000000a


	//----- nvinfo : EIATTR_FRAME_SIZE
	.align		4
.L_1:
        /*000c*/ 	.byte	0x04, 0x11
        /*000e*/ 	.short	(.L_3 - .L_2)
	.align		4
.L_2:
        /*0010*/ 	.word	index@(_Z12histo_atomicPKjPji)
        /*0014*/ 	.word	0x00000000


	//----- nvinfo : EIATTR_MIN_STACK_SIZE
	.align		4
.L_3:
        /*0018*/ 	.byte	0x04, 0x12
        /*001a*/ 	.short	(.L_5 - .L_4)
	.align		4
.L_4:
        /*001c*/ 	.word	index@(_Z12histo_atomicPKjPji)
        /*0020*/ 	.word	0x00000000
.L_5:


//--------------------- .nv.compat                --------------------------
	.section	.nv.compat,"",@"SHT_CUDA_COMPAT_INFO"
	.align	4
        /*0000*/ 	.byte	0x02, 0x09, 0x00, 0x00, 0x02, 0x02, 0x01, 0x00, 0x02, 0x05, 0x05, 0x00, 0x03, 0x07, 0x01, 0x01
        /*0010*/ 	.byte	0x02, 0x03, 0x00, 0x00, 0x02, 0x06, 0x01, 0x00, 0x04, 0x0b, 0x08, 0x00, 0x09, 0x00, 0x00, 0x00
        /*0020*/ 	.byte	0x00, 0x00, 0x00, 0x00


//--------------------- .nv.info._Z12histo_atomicPKjPji --------------------------
	.section	.nv.info._Z12histo_atomicPKjPji,"",@"SHT_CUDA_INFO"
	.sectionflags	@""
	.align	4


	//----- nvinfo : EIATTR_CUDA_API_VERSION
	.align		4
        /*0000*/ 	.byte	0x04, 0x37
        /*0002*/ 	.short	(.L_7 - .L_6)
.L_6:
        /*0004*/ 	.word	0x00000082


	//----- nvinfo : EIATTR_KPARAM_INFO
	.align		4
.L_7:
        /*0008*/ 	.byte	0x04, 0x17
        /*000a*/ 	.short	(.L_9 - .L_8)
.L_8:
        /*000c*/ 	.word	0x00000000
        /*0010*/ 	.short	0x0002
        /*0012*/ 	.short	0x0010
        /*0014*/ 	.byte	0x00, 0xf0, 0x11, 0x00


	//----- nvinfo : EIATTR_KPARAM_INFO
	.align		4
.L_9:
        /*0018*/ 	.byte	0x04, 0x17
        /*001a*/ 	.short	(.L_11 - .L_10)
.L_10:
        /*001c*/ 	.word	0x00000000
        /*0020*/ 	.short	0x0001
        /*0022*/ 	.short	0x0008
        /*0024*/ 	.byte	0x00, 0xf5, 0x21, 0x00


	//----- nvinfo : EIATTR_KPARAM_INFO
	.align		4
.L_11:
        /*0028*/ 	.byte	0x04, 0x17
        /*002a*/ 	.short	(.L_13 - .L_12)
.L_12:
        /*002c*/ 	.word	0x00000000
        /*0030*/ 	.short	0x0000
        /*0032*/ 	.short	0x0000
        /*0034*/ 	.byte	0x00, 0xf5, 0x21, 0x00


	//----- nvinfo : EIATTR_SPARSE_MMA_MASK
	.align		4
.L_13:
        /*0038*/ 	.byte	0x03, 0x50
        /*003a*/ 	.short	0x0000


	//----- nvinfo : EIATTR_MAXREG_COUNT
	.align		4
        /*003c*/ 	.byte	0x03, 0x1b
        /*003e*/ 	.short	0x00ff


	//----- nvinfo : EIATTR_MERCURY_ISA_VERSION
	.align		4
        /*0040*/ 	.byte	0x03, 0x5f
        /*0042*/ 	.short	0x0101


	//----- nvinfo : EIATTR_VRC_CTA_INIT_COUNT
	.align		4
        /*0044*/ 	.byte	0x02, 0x4a
	.zero		1
	.zero		1


	//----- nvinfo : EIATTR_EXIT_INSTR_OFFSETS
	.align		4
        /*0048*/ 	.byte	0x04, 0x1c
        /*004a*/ 	.short	(.L_15 - .L_14)


	//   ....[0]....
.L_14:
        /*004c*/ 	.word	0x00000070


	//   ....[1]....
        /*0050*/ 	.word	0x00000100


	//----- nvinfo : EIATTR_CBANK_PARAM_SIZE
	.align		4
.L_15:
        /*0054*/ 	.byte	0x03, 0x19
        /*0056*/ 	.short	0x0014


	//----- nvinfo : EIATTR_PARAM_CBANK
	.align		4
        /*0058*/ 	.byte	0x04, 0x0a
        /*005a*/ 	.short	(.L_17 - .L_16)
	.align		4
.L_16:
        /*005c*/ 	.word	index@(.nv.constant0._Z12histo_atomicPKjPji)
        /*0060*/ 	.short	0x0380
        /*0062*/ 	.short	0x0014


	//----- nvinfo : EIATTR_SW_WAR
	.align		4
.L_17:
        /*0064*/ 	.byte	0x04, 0x36
        /*0066*/ 	.short	(.L_19 - .L_18)
.L_18:
        /*0068*/ 	.word	0x00000008
.L_19:


//--------------------- .nv.callgraph             --------------------------
	.section	.nv.callgraph,"",@"SHT_CUDA_CALLGRAPH"
	.align	4
	.sectionentsize	8
	.align		4
        /*0000*/ 	.word	0x00000000
	.align		4
        /*0004*/ 	.word	0xffffffff
	.align		4
        /*0008*/ 	.word	0x00000000
	.align		4
        /*000c*/ 	.word	0xfffffffe
	.align		4
        /*0010*/ 	.word	0x00000000
	.align		4
        /*0014*/ 	.word	0xfffffffd
	.align		4
        /*0018*/ 	.word	0x00000000
	.align		4
        /*001c*/ 	.word	0xfffffffc


//--------------------- .text._Z12histo_atomicPKjPji --------------------------
	.section	.text._Z12histo_atomicPKjPji,"ax",@progbits
	.align	128
        .global         _Z12histo_atomicPKjPji
        .type           _Z12histo_atomicPKjPji,@function
        .size           _Z12histo_atomicPKjPji,(.L_x_1 - _Z12histo_atomicPKjPji)
        .other          _Z12histo_atomicPKjPji,@"STO_CUDA_ENTRY STV_DEFAULT"
_Z12histo_atomicPKjPji:
.text._Z12histo_atomicPKjPji:
[----:B------:R-:W-:Y:S01]  /*0000*/  LDC R1, c[0x0][0x37c] ;  /* 0x0000df00ff017b82 */ /* 0x000fe20000000800 */
[----:B------:R-:W0:Y:S07]  /*0010*/  S2R R5, SR_TID.X ;  /* 0x0000000000057919 */ /* 0x000e2e0000002100 */
[----:B------:R-:W0:Y:S01]  /*0020*/  S2UR UR4, SR_CTAID.X ;  /* 0x00000000000479c3 */ /* 0x000e220000002500 */
[----:B------:R-:W1:Y:S07]  /*0030*/  LDCU UR5, c[0x0][0x390] ;  /* 0x00007200ff0577ac */ /* 0x000e6e0008000800 */
[----:B------:R-:W0:Y:S02]  /*0040*/  LDC R0, c[0x0][0x360] ;  /* 0x0000d800ff007b82 */ /* 0x000e240000000800 */
[----:B0-----:R-:W-:-:S05]  /*0050*/  IMAD R5, R0, UR4, R5 ;  /* 0x0000000400057c24 */ /* 0x001fca000f8e0205 */
[----:B-1----:R-:W-:-:S13]  /*0060*/  ISETP.GE.AND P0, PT, R5, UR5, PT ;  /* 0x0000000505007c0c */ /* 0x002fda000bf06270 */
[----:B------:R-:W-:Y:S05]  /*0070*/  @P0 EXIT ;  /* 0x000000000000094d */ /* 0x000fea0003800000 */
[----:B------:R-:W0:Y:S01]  /*0080*/  LDC.64 R2, c[0x0][0x380] ;  /* 0x0000e000ff027b82 */ /* 0x000e220000000a00 */
[----:B------:R-:W1:Y:S01]  /*0090*/  LDCU.64 UR4, c[0x0][0x358] ;  /* 0x00006b00ff0477ac */ /* 0x000e620008000a00 */
[----:B0-----:R-:W-:-:S06]  /*00a0*/  IMAD.WIDE R2, R5, 0x4, R2 ;  /* 0x0000000405027825 */ /* 0x001fcc00078e0202 */
[----:B------:R-:W0:Y:S01]  /*00b0*/  LDC.64 R4, c[0x0][0x388] ;  /* 0x0000e200ff047b82 */ /* 0x000e220000000a00 */
[----:B-1----:R-:W0:Y:S01]  /*00c0*/  LDG.E R3, desc[UR4][R2.64] ;  /* 0x0000000402037981 */ /* 0x002e22000c1e1900 */
[----:B------:R-:W-:Y:S02]  /*00d0*/  HFMA2 R7, -RZ, RZ, 0, 5.9604644775390625e-08 ;  /* 0x00000001ff077431 */ /* 0x000fe400000001ff */
[----:B0-----:R-:W-:-:S05]  /*00e0*/  IMAD.WIDE.U32 R4, R3, 0x4, R4 ;  /* 0x0000000403047825 */ /* 0x001fca00078e0004 */
[----:B------:R-:W-:Y:S01]  /*00f0*/  REDG.E.ADD.STRONG.GPU desc[UR4][R4.64], R7 ;  /* 0x000000070400798e */ /* 0x000fe2000c12e104 */
[----:B------:R-:W-:Y:S05]  /*0100*/  EXIT ;  /* 0x000000000000794d */ /* 0x000fea0003800000 */
.L_x_0:
[----:B------:R-:W-:-:S00]  /*0110*/  BRA `(.L_x_0) ;  /* 0xfffffffc00fc7947 */ /* 0x000fc0000383ffff */
[----:B------:R-:W-:-:S00]  /*0120*/  NOP ;  /* 0x0000000000007918 */ /* 0x000fc00000000000 */
        /* <DEDUP_REMOVED lines=13> */
.L_x_1:


//--------------------- .nv.shared.reserved.0     --------------------------
	.section	.nv.shared.reserved.0,"aw",@nobits
	.weak		__nv_reservedSMEM_offset_0_alias
	.size		__nv_reservedSMEM_offset_0_alias, 0, 64
	.other		__nv_reservedSMEM_offset_0_alias,@"STO_CUDA_RESERVED_SHARED STV_DEFAULT"
__nv_reservedSMEM_offset_0_alias:
	.zero		0
	.zero		64


//--------------------- .nv.constant0._Z12histo_atomicPKjPji --------------------------
	.section	.nv.constant0._Z12histo_atomicPKjPji,"a",@progbits
	.sectionflags	@""
	.align	4
.nv.constant0._Z12histo_atomicPKjPji:
	.zero		916


//--------------------- SYMBOLS --------------------------

	.type		.nv.reservedSmem.offset0,@object
	.size		.nv.reservedSmem.offset0,0x4
